//
// Generated by NVIDIA NVVM Compiler
//
// Compiler Build ID: CL-36424714
// Cuda compilation tools, release 13.0, V13.0.88
// Based on NVVM 20.0.0
//

.version 9.0
.target sm_100
.address_size 64

	// .globl	_Z8flipBitsPcPiii

.visible .entry _Z8flipBitsPcPiii(
	.param .u64 .ptr .align 1 _Z8flipBitsPcPiii_param_0,
	.param .u64 .ptr .align 1 _Z8flipBitsPcPiii_param_1,
	.param .u32 _Z8flipBitsPcPiii_param_2,
	.param .u32 _Z8flipBitsPcPiii_param_3
)
{
	.reg .pred 	%p<11>;
	.reg .b16 	%rs<19>;
	.reg .b32 	%r<8>;
	.reg .b64 	%rd<25>;

	ld.param.u64 	%rd12, [_Z8flipBitsPcPiii_param_0];
	ld.param.u64 	%rd13, [_Z8flipBitsPcPiii_param_1];
	ld.param.u32 	%r4, [_Z8flipBitsPcPiii_param_2];
	ld.param.u32 	%r5, [_Z8flipBitsPcPiii_param_3];
	cvta.to.global.u64 	%rd14, %rd12;
	cvta.to.global.u64 	%rd15, %rd13;
	mul.wide.s32 	%rd16, %r5, 4;
	add.s64 	%rd17, %rd15, %rd16;
	ld.global.s32 	%rd18, [%rd17];
	add.s64 	%rd21, %rd14, %rd18;
	mov.u32 	%r1, %tid.x;
	setp.ge.s32 	%p1, %r1, %r4;
	@%p1 bra 	$L__BB0_13;
	setp.eq.s32 	%p2, %r1, 0;
	@%p2 bra 	$L__BB0_8;
	ld.global.u8 	%rs16, [%rd21];
	mov.b32 	%r7, 0;
$L__BB0_3:
	and.b16  	%rs8, %rs16, 255;
	setp.ne.s16 	%p3, %rs8, 32;
	@%p3 bra 	$L__BB0_4;
	bra.uni 	$L__BB0_14;
$L__BB0_4:
	mov.u16 	%rs17, %rs16;
$L__BB0_5:
	and.b16  	%rs10, %rs17, 255;
	setp.eq.s16 	%p5, %rs10, 10;
	mov.b16 	%rs16, 10;
	@%p5 bra 	$L__BB0_7;
	add.s64 	%rd8, %rd21, 1;
	ld.global.u8 	%rs17, [%rd21+1];
	setp.ne.s16 	%p6, %rs17, 32;
	mov.b16 	%rs16, 32;
	mov.u64 	%rd21, %rd8;
	@%p6 bra 	$L__BB0_5;
$L__BB0_7:
	add.s32 	%r7, %r7, 1;
	setp.eq.s32 	%p7, %r7, %r1;
	@%p7 bra 	$L__BB0_8;
	bra.uni 	$L__BB0_3;
$L__BB0_8:
	mov.u64 	%rd10, %rd21;
	ld.global.u8 	%rs12, [%rd10];
	setp.eq.s16 	%p8, %rs12, 32;
	add.s64 	%rd21, %rd10, 1;
	@%p8 bra 	$L__BB0_8;
	setp.eq.s16 	%p9, %rs12, 49;
	@%p9 bra 	$L__BB0_12;
	setp.ne.s16 	%p10, %rs12, 48;
	@%p10 bra 	$L__BB0_13;
	mov.b16 	%rs14, 49;
	st.global.u8 	[%rd10], %rs14;
	bra.uni 	$L__BB0_13;
$L__BB0_12:
	mov.b16 	%rs13, 48;
	st.global.u8 	[%rd10], %rs13;
$L__BB0_13:
	ret;
$L__BB0_14:
	add.s64 	%rd6, %rd21, 1;
	ld.global.u8 	%rs16, [%rd21+1];
	setp.eq.s16 	%p4, %rs16, 32;
	mov.u64 	%rd21, %rd6;
	@%p4 bra 	$L__BB0_14;
	bra.uni 	$L__BB0_4;

}


// ===== COMPILED SASS (sm_100) =====

	.target	sm_100

	.elftype	@"ET_EXEC"


//--------------------- .note.nv.tkinfo           --------------------------
	.section	.note.nv.tkinfo,"",@"SHT_NOTE"
	.sectionflags	@"SHF_NOTE_NV_TKINFO"
	.tkinfo
        /*0018*/ 	.word	0x00000002
        /*0030*/ 	.string	""
        /*0030*/ 	.string	"ptxas"
        /*0030*/ 	.string	"Cuda compilation tools, release 13.0, V13.0.88"
        /*0030*/ 	.string	"Build cuda_13.0.r13.0/compiler.36424714_0"
        /*0030*/ 	.string	"-arch sm_100 -m 64 "



//--------------------- .note.nv.cuinfo           --------------------------
	.section	.note.nv.cuinfo,"",@"SHT_NOTE"
	.sectionflags	@"SHF_NOTE_NV_CUINFO"
        /*0018*/ 	.short	0x0002
        /*001a*/ 	.short	0x0064
        /*001c*/ 	.short	0x0082
	.zero		2


//--------------------- .nv.info                  --------------------------
	.section	.nv.info,"",@"SHT_CUDA_INFO"
	.align	4


	//----- nvinfo : EIATTR_REGCOUNT
	.align		4
        /*0000*/ 	.byte	0x04, 0x2f
        /*0002*/ 	.short	(.L_1 - .L_0)
	.align		4
.L_0:
        /*0004*/ 	.word	index@(_Z8flipBitsPcPiii)
        /*0008*/ 	.word	0x0000000a


	//----- nvinfo : EIATTR_FRAME_SIZE
	.align		4
.L_1:
        /*000c*/ 	.byte	0x04, 0x11
        /*000e*/ 	.short	(.L_3 - .L_2)
	.align		4
.L_2:
        /*0010*/ 	.word	index@(_Z8flipBitsPcPiii)
        /*0014*/ 	.word	0x00000000


	//----- nvinfo : EIATTR_MIN_STACK_SIZE
	.align		4
.L_3:
        /*0018*/ 	.byte	0x04, 0x12
        /*001a*/ 	.short	(.L_5 - .L_4)
	.align		4
.L_4:
        /*001c*/ 	.word	index@(_Z8flipBitsPcPiii)
        /*0020*/ 	.word	0x00000000
.L_5:


//--------------------- .nv.compat                --------------------------
	.section	.nv.compat,"",@"SHT_CUDA_COMPAT_INFO"
	.align	4
        /*0000*/ 	.byte	0x02, 0x09, 0x00, 0x00, 0x02, 0x02, 0x01, 0x00, 0x02, 0x05, 0x05, 0x00, 0x03, 0x07, 0x01, 0x01
        /*0010*/ 	.byte	0x02, 0x03, 0x00, 0x00, 0x02, 0x06, 0x01, 0x00, 0x04, 0x0b, 0x08, 0x00, 0x09, 0x00, 0x00, 0x00
        /*0020*/ 	.byte	0x00, 0x00, 0x00, 0x00


//--------------------- .nv.info._Z8flipBitsPcPiii --------------------------
	.section	.nv.info._Z8flipBitsPcPiii,"",@"SHT_CUDA_INFO"
	.sectionflags	@""
	.align	4


	//----- nvinfo : EIATTR_CUDA_API_VERSION
	.align		4
        /*0000*/ 	.byte	0x04, 0x37
        /*0002*/ 	.short	(.L_7 - .L_6)
.L_6:
        /*0004*/ 	.word	0x00000082


	//----- nvinfo : EIATTR_KPARAM_INFO
	.align		4
.L_7:
        /*0008*/ 	.byte	0x04, 0x17
        /*000a*/ 	.short	(.L_9 - .L_8)
.L_8:
        /*000c*/ 	.word	0x00000000
        /*0010*/ 	.short	0x0003
        /*0012*/ 	.short	0x0014
        /*0014*/ 	.byte	0x00, 0xf0, 0x11, 0x00


	//----- nvinfo : EIATTR_KPARAM_INFO
	.align		4
.L_9:
        /*0018*/ 	.byte	0x04, 0x17
        /*001a*/ 	.short	(.L_11 - .L_10)
.L_10:
        /*001c*/ 	.word	0x00000000
        /*0020*/ 	.short	0x0002
        /*0022*/ 	.short	0x0010
        /*0024*/ 	.byte	0x00, 0xf0, 0x11, 0x00


	//----- nvinfo : EIATTR_KPARAM_INFO
	.align		4
.L_11:
        /*0028*/ 	.byte	0x04, 0x17
        /*002a*/ 	.short	(.L_13 - .L_12)
.L_12:
        /*002c*/ 	.word	0x00000000
        /*0030*/ 	.short	0x0001
        /*0032*/ 	.short	0x0008
        /*0034*/ 	.byte	0x00, 0xf5, 0x21, 0x00


	//----- nvinfo : EIATTR_KPARAM_INFO
	.align		4
.L_13:
        /*0038*/ 	.byte	0x04, 0x17
        /*003a*/ 	.short	(.L_15 - .L_14)
.L_14:
        /*003c*/ 	.word	0x00000000
        /*0040*/ 	.short	0x0000
        /*0042*/ 	.short	0x0000
        /*0044*/ 	.byte	0x00, 0xf5, 0x21, 0x00


	//----- nvinfo : EIATTR_SPARSE_MMA_MASK
	.align		4
.L_15:
        /*0048*/ 	.byte	0x03, 0x50
        /*004a*/ 	.short	0x0000


	//----- nvinfo : EIATTR_MAXREG_COUNT
	.align		4
        /*004c*/ 	.byte	0x03, 0x1b
        /*004e*/ 	.short	0x00ff


	//----- nvinfo : EIATTR_MERCURY_ISA_VERSION
	.align		4
        /*0050*/ 	.byte	0x03, 0x5f
        /*0052*/ 	.short	0x0101


	//----- nvinfo : EIATTR_VRC_CTA_INIT_COUNT
	.align		4
        /*0054*/ 	.byte	0x02, 0x4a
	.zero		1
	.zero		1


	//----- nvinfo : EIATTR_EXIT_INSTR_OFFSETS
	.align		4
        /*0058*/ 	.byte	0x04, 0x1c
        /*005a*/ 	.short	(.L_17 - .L_16)


	//   ....[0]....
.L_16:
        /*005c*/ 	.word	0x000000a0


	//   ....[1]....
        /*0060*/ 	.word	0x000003f0


	//   ....[2]....
        /*0064*/ 	.word	0x00000420


	//   ....[3]....
        /*0068*/ 	.word	0x00000450


	//----- nvinfo : EIATTR_CRS_STACK_SIZE
	.align		4
.L_17:
        /*006c*/ 	.byte	0x04, 0x1e
        /*006e*/ 	.short	(.L_19 - .L_18)
.L_18:
        /*0070*/ 	.word	0x00000000


	//----- nvinfo : EIATTR_CBANK_PARAM_SIZE
	.align		4
.L_19:
        /*0074*/ 	.byte	0x03, 0x19
        /*0076*/ 	.short	0x0018


	//----- nvinfo : EIATTR_PARAM_CBANK
	.align		4
        /*0078*/ 	.byte	0x04, 0x0a
        /*007a*/ 	.short	(.L_21 - .L_20)
	.align		4
.L_20:
        /*007c*/ 	.word	index@(.nv.constant0._Z8flipBitsPcPiii)
        /*0080*/ 	.short	0x0380
        /*0082*/ 	.short	0x0018


	//----- nvinfo : EIATTR_SW_WAR
	.align		4
.L_21:
        /*0084*/ 	.byte	0x04, 0x36
        /*0086*/ 	.short	(.L_23 - .L_22)
.L_22:
        /*0088*/ 	.word	0x00000008
.L_23:


//--------------------- .nv.callgraph             --------------------------
	.section	.nv.callgraph,"",@"SHT_CUDA_CALLGRAPH"
	.align	4
	.sectionentsize	8
	.align		4
        /*0000*/ 	.word	0x00000000
	.align		4
        /*0004*/ 	.word	0xffffffff
	.align		4
        /*0008*/ 	.word	0x00000000
	.align		4
        /*000c*/ 	.word	0xfffffffe
	.align		4
        /*0010*/ 	.word	0x00000000
	.align		4
        /*0014*/ 	.word	0xfffffffd
	.align		4
        /*0018*/ 	.word	0x00000000
	.align		4
        /*001c*/ 	.word	0xfffffffc


//--------------------- .text._Z8flipBitsPcPiii   --------------------------
	.section	.text._Z8flipBitsPcPiii,"ax",@progbits
	.align	128
        .global         _Z8flipBitsPcPiii
        .type           _Z8flipBitsPcPiii,@function
        .size           _Z8flipBitsPcPiii,(.L_x_13 - _Z8flipBitsPcPiii)
        .other          _Z8flipBitsPcPiii,@"STO_CUDA_ENTRY STV_DEFAULT"
_Z8flipBitsPcPiii:
.text._Z8flipBitsPcPiii:
[----:B------:R-:W-:Y:S08]  /*0000*/  LDC R1, c[0x0][0x37c] ;  /* 0x0000df00ff017b82 */ /* 0x000ff00000000800 */
[----:B------:R-:W0:Y:S01]  /*0010*/  LDC.64 R2, c[0x0][0x388] ;  /* 0x0000e200ff027b82 */ /* 0x000e220000000a00 */
[----:B------:R-:W1:Y:S07]  /*0020*/  LDCU.64 UR4, c[0x0][0x358] ;  /* 0x00006b00ff0477ac */ /* 0x000e6e0008000a00 */
[----:B------:R-:W0:Y:S08]  /*0030*/  LDC.64 R4, c[0x0][0x390] ;  /* 0x0000e400ff047b82 */ /* 0x000e300000000a00 */
[----:B------:R-:W2:Y:S01]  /*0040*/  LDC.64 R6, c[0x0][0x380] ;  /* 0x0000e000ff067b82 */ /* 0x000ea20000000a00 */
[----:B0-----:R-:W-:-:S06]  /*0050*/  IMAD.WIDE R2, R5, 0x4, R2 ;  /* 0x0000000405027825 */ /* 0x001fcc00078e0202 */
[----:B-1----:R-:W2:Y:S01]  /*0060*/  LDG.E R2, desc[UR4][R2.64] ;  /* 0x0000000402027981 */ /* 0x002ea2000c1e1900 */
[----:B------:R-:W0:Y:S02]  /*0070*/  S2R R5, SR_TID.X ;  /* 0x0000000000057919 */ /* 0x000e240000002100 */
[----:B0-----:R-:W-:Y:S02]  /*0080*/  ISETP.GE.AND P0, PT, R5, R4, PT ;  /* 0x000000040500720c */ /* 0x001fe40003f06270 */
[----:B--2---:R-:W-:-:S11]  /*0090*/  IADD3 R6, P1, PT, R2, R6, RZ ;  /* 0x0000000602067210 */ /* 0x004fd60007f3e0ff */
[----:B------:R-:W-:Y:S05]  /*00a0*/  @P0 EXIT ;  /* 0x000000000000094d */ /* 0x000fea0003800000 */
[----:B------:R-:W-:Y:S01]  /*00b0*/  ISETP.NE.AND P0, PT, R5, RZ, PT ;  /* 0x000000ff0500720c */ /* 0x000fe20003f05270 */
[----:B------:R-:W-:Y:S01]  /*00c0*/  BSSY.RECONVERGENT B0, `(.L_x_0) ;  /* 0x0000026000007945 */ /* 0x000fe20003800200 */
[----:B------:R-:W-:-:S11]  /*00d0*/  LEA.HI.X.SX32 R7, R2, R7, 0x1, P1 ;  /* 0x0000000702077211 */ /* 0x000fd600008f0eff */
[----:B------:R-:W-:Y:S05]  /*00e0*/  @!P0 BRA `(.L_x_1) ;  /* 0x00000000008c8947 */ /* 0x000fea0003800000 */
[----:B------:R-:W-:Y:S02]  /*00f0*/  IMAD.MOV.U32 R2, RZ, RZ, R6 ;  /* 0x000000ffff027224 */ /* 0x000fe400078e0006 */
[----:B------:R-:W-:-:S05]  /*0100*/  IMAD.MOV.U32 R3, RZ, RZ, R7 ;  /* 0x000000ffff037224 */ /* 0x000fca00078e0007 */
[----:B------:R0:W5:Y:S01]  /*0110*/  LDG.E.U8 R0, desc[UR4][R2.64] ;  /* 0x0000000402007981 */ /* 0x000162000c1e1100 */
[----:B------:R-:W-:-:S07]  /*0120*/  IMAD.MOV.U32 R4, RZ, RZ, RZ ;  /* 0x000000ffff047224 */ /* 0x000fce00078e00ff */
.L_x_8:
[----:B0----5:R-:W-:Y:S01]  /*0130*/  LOP3.LUT R2, R0, 0xff, RZ, 0xc0, !PT ;  /* 0x000000ff00027812 */ /* 0x021fe200078ec0ff */
[----:B------:R-:W-:Y:S01]  /*0140*/  VIADD R4, R4, 0x1 ;  /* 0x0000000104047836 */ /* 0x000fe20000000000 */
[----:B------:R-:W-:Y:S02]  /*0150*/  BSSY.RECONVERGENT B1, `(.L_x_2) ;  /* 0x000000d000017945 */ /* 0x000fe40003800200 */
[----:B------:R-:W-:Y:S02]  /*0160*/  ISETP.NE.AND P1, PT, R2, 0x20, PT ;  /* 0x000000200200780c */ /* 0x000fe40003f25270 */
[----:B------:R-:W-:-:S11]  /*0170*/  ISETP.NE.AND P0, PT, R4, R5, PT ;  /* 0x000000050400720c */ /* 0x000fd60003f05270 */
[----:B------:R-:W-:Y:S05]  /*0180*/  @P1 BRA `(.L_x_3) ;  /* 0x0000000000241947 */ /* 0x000fea0003800000 */
[----:B------:R-:W-:Y:S01]  /*0190*/  BSSY.RECONVERGENT B2, `(.L_x_3) ;  /* 0x0000008000027945 */ /* 0x000fe20003800200 */
.L_x_4:
[----:B------:R-:W-:Y:S02]  /*01a0*/  IMAD.MOV.U32 R2, RZ, RZ, R6 ;  /* 0x000000ffff027224 */ /* 0x000fe400078e0006 */
[----:B------:R-:W-:-:S05]  /*01b0*/  IMAD.MOV.U32 R3, RZ, RZ, R7 ;  /* 0x000000ffff037224 */ /* 0x000fca00078e0007 */
[----:B------:R-:W2:Y:S01]  /*01c0*/  LDG.E.U8 R0, desc[UR4][R2.64+0x1] ;  /* 0x0000010402007981 */ /* 0x000ea2000c1e1100 */
[----:B------:R-:W-:-:S05]  /*01d0*/  IADD3 R6, P2, PT, R6, 0x1, RZ ;  /* 0x0000000106067810 */ /* 0x000fca0007f5e0ff */
[----:B------:R-:W-:Y:S01]  /*01e0*/  IMAD.X R7, RZ, RZ, R7, P2 ;  /* 0x000000ffff077224 */ /* 0x000fe200010e0607 */
[----:B--2---:R-:W-:-:S13]  /*01f0*/  ISETP.NE.AND P1, PT, R0, 0x20, PT ;  /* 0x000000200000780c */ /* 0x004fda0003f25270 */
[----:B------:R-:W-:Y:S05]  /*0200*/  @!P1 BRA `(.L_x_4) ;  /* 0xfffffffc00e49947 */ /* 0x000fea000383ffff */
[----:B------:R-:W-:Y:S05]  /*0210*/  BSYNC.RECONVERGENT B2 ;  /* 0x0000000000027941 */ /* 0x000fea0003800200 */
.L_x_3:
[----:B------:R-:W-:Y:S05]  /*0220*/  BSYNC.RECONVERGENT B1 ;  /* 0x0000000000017941 */ /* 0x000fea0003800200 */
.L_x_2:
[----:B------:R-:W-:Y:S01]  /*0230*/  BSSY.RECONVERGENT B1, `(.L_x_5) ;  /* 0x000000d000017945 */ /* 0x000fe20003800200 */
.L_x_7:
[----:B------:R-:W-:-:S04]  /*0240*/  LOP3.LUT R0, R0, 0xff, RZ, 0xc0, !PT ;  /* 0x000000ff00007812 */ /* 0x000fc800078ec0ff */
[----:B------:R-:W-:Y:S01]  /*0250*/  ISETP.NE.AND P1, PT, R0, 0xa, PT ;  /* 0x0000000a0000780c */ /* 0x000fe20003f25270 */
[----:B------:R-:W-:-:S12]  /*0260*/  IMAD.MOV.U32 R0, RZ, RZ, 0xa ;  /* 0x0000000aff007424 */ /* 0x000fd800078e00ff */
[----:B------:R-:W-:Y:S05]  /*0270*/  @!P1 BRA `(.L_x_6) ;  /* 0x0000000000209947 */ /* 0x000fea0003800000 */
[----:B------:R-:W-:Y:S01]  /*0280*/  MOV R2, R6 ;  /* 0x0000000600027202 */ /* 0x000fe20000000f00 */
[----:B------:R-:W-:-:S05]  /*0290*/  IMAD.MOV.U32 R3, RZ, RZ, R7 ;  /* 0x000000ffff037224 */ /* 0x000fca00078e0007 */
[----:B------:R-:W2:Y:S01]  /*02a0*/  LDG.E.U8 R0, desc[UR4][R2.64+0x1] ;  /* 0x0000010402007981 */ /* 0x000ea2000c1e1100 */
[----:B------:R-:W-:-:S05]  /*02b0*/  IADD3 R6, P2, PT, R6, 0x1, RZ ;  /* 0x0000000106067810 */ /* 0x000fca0007f5e0ff */
[----:B------:R-:W-:Y:S01]  /*02c0*/  IMAD.X R7, RZ, RZ, R7, P2 ;  /* 0x000000ffff077224 */ /* 0x000fe200010e0607 */
[----:B--2---:R-:W-:-:S13]  /*02d0*/  ISETP.NE.AND P1, PT, R0, 0x20, PT ;  /* 0x000000200000780c */ /* 0x004fda0003f25270 */
[----:B------:R-:W-:Y:S05]  /*02e0*/  @P1 BRA `(.L_x_7) ;  /* 0xfffffffc00d41947 */ /* 0x000fea000383ffff */
[----:B------:R-:W-:-:S07]  /*02f0*/  IMAD.MOV.U32 R0, RZ, RZ, 0x20 ;  /* 0x00000020ff007424 */ /* 0x000fce00078e00ff */
.L_x_6:
[----:B------:R-:W-:Y:S05]  /*0300*/  BSYNC.RECONVERGENT B1 ;  /* 0x0000000000017941 */ /* 0x000fea0003800200 */
.L_x_5:
[----:B------:R-:W-:Y:S05]  /*0310*/  @P0 BRA `(.L_x_8) ;  /* 0xfffffffc00840947 */ /* 0x000fea000383ffff */
.L_x_1:
[----:B------:R-:W-:Y:S05]  /*0320*/  BSYNC.RECONVERGENT B0 ;  /* 0x0000000000007941 */ /* 0x000fea0003800200 */
.L_x_0:
[----:B------:R-:W-:Y:S01]  /*0330*/  BSSY.RECONVERGENT B0, `(.L_x_9) ;  /* 0x0000008000007945 */ /* 0x000fe20003800200 */
.L_x_10:
[----:B------:R-:W-:Y:S01]  /*0340*/  IMAD.MOV.U32 R2, RZ, RZ, R6 ;  /* 0x000000ffff027224 */ /* 0x000fe200078e0006 */
[----:B------:R-:W-:-:S05]  /*0350*/  MOV R3, R7 ;  /* 0x0000000700037202 */ /* 0x000fca0000000f00 */
[----:B------:R-:W2:Y:S01]  /*0360*/  LDG.E.U8 R0, desc[UR4][R2.64] ;  /* 0x0000000402007981 */ /* 0x000ea2000c1e1100 */
[----:B------:R-:W-:-:S05]  /*0370*/  IADD3 R6, P1, PT, R2, 0x1, RZ ;  /* 0x0000000102067810 */ /* 0x000fca0007f3e0ff */
[----:B------:R-:W-:Y:S01]  /*0380*/  IMAD.X R7, RZ, RZ, R3, P1 ;  /* 0x000000ffff077224 */ /* 0x000fe200008e0603 */
[----:B--2---:R-:W-:-:S13]  /*0390*/  ISETP.NE.AND P0, PT, R0, 0x20, PT ;  /* 0x000000200000780c */ /* 0x004fda0003f05270 */
[----:B------:R-:W-:Y:S05]  /*03a0*/  @!P0 BRA `(.L_x_10) ;  /* 0xfffffffc00e48947 */ /* 0x000fea000383ffff */
[----:B------:R-:W-:Y:S05]  /*03b0*/  BSYNC.RECONVERGENT B0 ;  /* 0x0000000000007941 */ /* 0x000fea0003800200 */
.L_x_9:
[----:B------:R-:W-:-:S13]  /*03c0*/  ISETP.NE.AND P0, PT, R0, 0x31, PT ;  /* 0x000000310000780c */ /* 0x000fda0003f05270 */
[----:B------:R-:W-:Y:S05]  /*03d0*/  @!P0 BRA `(.L_x_11) ;  /* 0x0000000000148947 */ /* 0x000fea0003800000 */
[----:B------:R-:W-:-:S13]  /*03e0*/  ISETP.NE.AND P0, PT, R0, 0x30, PT ;  /* 0x000000300000780c */ /* 0x000fda0003f05270 */
[----:B------:R-:W-:Y:S05]  /*03f0*/  @P0 EXIT ;  /* 0x000000000000094d */ /* 0x000fea0003800000 */
[----:B------:R-:W-:-:S05]  /*0400*/  IMAD.MOV.U32 R0, RZ, RZ, 0x31 ;  /* 0x00000031ff007424 */ /* 0x000fca00078e00ff */
[----:B------:R-:W-:Y:S01]  /*0410*/  STG.E.U8 desc[UR4][R2.64], R0 ;  /* 0x0000000002007986 */ /* 0x000fe2000c101104 */
[----:B------:R-:W-:Y:S05]  /*0420*/  EXIT ;  /* 0x000000000000794d */ /* 0x000fea0003800000 */
.L_x_11:
[----:B------:R-:W-:-:S05]  /*0430*/  IMAD.MOV.U32 R0, RZ, RZ, 0x30 ;  /* 0x00000030ff007424 */ /* 0x000fca00078e00ff */
[----:B------:R-:W-:Y:S01]  /*0440*/  STG.E.U8 desc[UR4][R2.64], R0 ;  /* 0x0000000002007986 */ /* 0x000fe2000c101104 */
[----:B------:R-:W-:Y:S05]  /*0450*/  EXIT ;  /* 0x000000000000794d */ /* 0x000fea0003800000 */
.L_x_12:
[----:B------:R-:W-:-:S00]  /*0460*/  BRA `(.L_x_12) ;  /* 0xfffffffc00fc7947 */ /* 0x000fc0000383ffff */
[----:B------:R-:W-:-:S00]  /*0470*/  NOP ;  /* 0x0000000000007918 */ /* 0x000fc00000000000 */
        /* <DEDUP_REMOVED lines=8> */
.L_x_13:


//--------------------- .nv.shared.reserved.0     --------------------------
	.section	.nv.shared.reserved.0,"aw",@nobits
	.weak		__nv_reservedSMEM_offset_0_alias
	.size		__nv_reservedSMEM_offset_0_alias, 0, 64
	.other		__nv_reservedSMEM_offset_0_alias,@"STO_CUDA_RESERVED_SHARED STV_DEFAULT"
__nv_reservedSMEM_offset_0_alias:
	.zero		0
	.zero		64


//--------------------- .nv.constant0._Z8flipBitsPcPiii --------------------------
	.section	.nv.constant0._Z8flipBitsPcPiii,"a",@progbits
	.sectionflags	@""
	.align	4
.nv.constant0._Z8flipBitsPcPiii:
	.zero		920


//--------------------- SYMBOLS --------------------------

	.type		.nv.reservedSmem.offset0,@object
	.size		.nv.reservedSmem.offset0,0x4
